//
// Generated by NVIDIA NVVM Compiler
//
// Compiler Build ID: CL-36424714
// Cuda compilation tools, release 13.0, V13.0.88
// Based on NVVM 20.0.0
//

.version 9.0
.target sm_100
.address_size 64

	// .globl	_Z9histogramPKiPi
.extern .shared .align 16 .b8 temp[];

.visible .entry _Z9histogramPKiPi(
	.param .u64 .ptr .align 1 _Z9histogramPKiPi_param_0,
	.param .u64 .ptr .align 1 _Z9histogramPKiPi_param_1
)
{
	.reg .b32 	%r<15>;
	.reg .b64 	%rd<9>;

	ld.param.u64 	%rd1, [_Z9histogramPKiPi_param_0];
	ld.param.u64 	%rd2, [_Z9histogramPKiPi_param_1];
	cvta.to.global.u64 	%rd3, %rd2;
	cvta.to.global.u64 	%rd4, %rd1;
	mov.u32 	%r1, %ntid.x;
	mov.u32 	%r2, %ctaid.x;
	mov.u32 	%r3, %tid.x;
	mad.lo.s32 	%r4, %r1, %r2, %r3;
	shl.b32 	%r5, %r3, 2;
	mov.u32 	%r6, temp;
	add.s32 	%r7, %r6, %r5;
	mov.b32 	%r8, 0;
	st.shared.u32 	[%r7], %r8;
	bar.sync 	0;
	mul.wide.u32 	%rd5, %r4, 4;
	add.s64 	%rd6, %rd4, %rd5;
	ld.global.u32 	%r9, [%rd6];
	shl.b32 	%r10, %r9, 2;
	add.s32 	%r11, %r6, %r10;
	atom.shared.add.u32 	%r12, [%r11], 1;
	bar.sync 	0;
	mul.wide.u32 	%rd7, %r3, 4;
	add.s64 	%rd8, %rd3, %rd7;
	ld.shared.u32 	%r13, [%r7];
	atom.global.add.u32 	%r14, [%rd8], %r13;
	ret;

}


// ===== COMPILED SASS (sm_100) =====

	.target	sm_100

	.elftype	@"ET_EXEC"


//--------------------- .note.nv.tkinfo           --------------------------
	.section	.note.nv.tkinfo,"",@"SHT_NOTE"
	.sectionflags	@"SHF_NOTE_NV_TKINFO"
	.tkinfo
        /*0018*/ 	.word	0x00000002
        /*0030*/ 	.string	""
        /*0030*/ 	.string	"ptxas"
        /*0030*/ 	.string	"Cuda compilation tools, release 13.0, V13.0.88"
        /*0030*/ 	.string	"Build cuda_13.0.r13.0/compiler.36424714_0"
        /*0030*/ 	.string	"-arch sm_100 -m 64 "



//--------------------- .note.nv.cuinfo           --------------------------
	.section	.note.nv.cuinfo,"",@"SHT_NOTE"
	.sectionflags	@"SHF_NOTE_NV_CUINFO"
        /*0018*/ 	.short	0x0002
        /*001a*/ 	.short	0x0064
        /*001c*/ 	.short	0x0082
	.zero		2


//--------------------- .nv.info                  --------------------------
	.section	.nv.info,"",@"SHT_CUDA_INFO"
	.align	4


	//----- nvinfo : EIATTR_REGCOUNT
	.align		4
        /*0000*/ 	.byte	0x04, 0x2f
        /*0002*/ 	.short	(.L_1 - .L_0)
	.align		4
.L_0:
        /*0004*/ 	.word	index@(_Z9histogramPKiPi)
        /*0008*/ 	.word	0x0000000b


	//----- nvinfo : EIATTR_FRAME_SIZE
	.align		4
.L_1:
        /*000c*/ 	.byte	0x04, 0x11
        /*000e*/ 	.short	(.L_3 - .L_2)
	.align		4
.L_2:
        /*0010*/ 	.word	index@(_Z9histogramPKiPi)
        /*0014*/ 	.word	0x00000000


	//----- nvinfo : EIATTR_MIN_STACK_SIZE
	.align		4
.L_3:
        /*0018*/ 	.byte	0x04, 0x12
        /*001a*/ 	.short	(.L_5 - .L_4)
	.align		4
.L_4:
        /*001c*/ 	.word	index@(_Z9histogramPKiPi)
        /*0020*/ 	.word	0x00000000
.L_5:


//--------------------- .nv.compat                --------------------------
	.section	.nv.compat,"",@"SHT_CUDA_COMPAT_INFO"
	.align	4
        /*0000*/ 	.byte	0x02, 0x09, 0x00, 0x00, 0x02, 0x02, 0x01, 0x00, 0x02, 0x05, 0x05, 0x00, 0x03, 0x07, 0x01, 0x01
        /*0010*/ 	.byte	0x02, 0x03, 0x00, 0x00, 0x02, 0x06, 0x01, 0x00, 0x04, 0x0b, 0x08, 0x00, 0x09, 0x00, 0x00, 0x00
        /*0020*/ 	.byte	0x00, 0x00, 0x00, 0x00


//--------------------- .nv.info._Z9histogramPKiPi --------------------------
	.section	.nv.info._Z9histogramPKiPi,"",@"SHT_CUDA_INFO"
	.sectionflags	@""
	.align	4


	//----- nvinfo : EIATTR_CUDA_API_VERSION
	.align		4
        /*0000*/ 	.byte	0x04, 0x37
        /*0002*/ 	.short	(.L_7 - .L_6)
.L_6:
        /*0004*/ 	.word	0x00000082


	//----- nvinfo : EIATTR_KPARAM_INFO
	.align		4
.L_7:
        /*0008*/ 	.byte	0x04, 0x17
        /*000a*/ 	.short	(.L_9 - .L_8)
.L_8:
        /*000c*/ 	.word	0x00000000
        /*0010*/ 	.short	0x0001
        /*0012*/ 	.short	0x0008
        /*0014*/ 	.byte	0x00, 0xf5, 0x21, 0x00


	//----- nvinfo : EIATTR_KPARAM_INFO
	.align		4
.L_9:
        /*0018*/ 	.byte	0x04, 0x17
        /*001a*/ 	.short	(.L_11 - .L_10)
.L_10:
        /*001c*/ 	.word	0x00000000
        /*0020*/ 	.short	0x0000
        /*0022*/ 	.short	0x0000
        /*0024*/ 	.byte	0x00, 0xf5, 0x21, 0x00


	//----- nvinfo : EIATTR_SPARSE_MMA_MASK
	.align		4
.L_11:
        /*0028*/ 	.byte	0x03, 0x50
        /*002a*/ 	.short	0x0000


	//----- nvinfo : EIATTR_MAXREG_COUNT
	.align		4
        /*002c*/ 	.byte	0x03, 0x1b
        /*002e*/ 	.short	0x00ff


	//----- nvinfo : EIATTR_NUM_BARRIERS
	.align		4
        /*0030*/ 	.byte	0x02, 0x4c
        /*0032*/ 	.byte	0x01
	.zero		1


	//----- nvinfo : EIATTR_MERCURY_ISA_VERSION
	.align		4
        /*0034*/ 	.byte	0x03, 0x5f
        /*0036*/ 	.short	0x0101


	//----- nvinfo : EIATTR_VRC_CTA_INIT_COUNT
	.align		4
        /*0038*/ 	.byte	0x02, 0x4a
	.zero		1
	.zero		1


	//----- nvinfo : EIATTR_EXIT_INSTR_OFFSETS
	.align		4
        /*003c*/ 	.byte	0x04, 0x1c
        /*003e*/ 	.short	(.L_13 - .L_12)


	//   ....[0]....
.L_12:
        /*0040*/ 	.word	0x00000160


	//----- nvinfo : EIATTR_CBANK_PARAM_SIZE
	.align		4
.L_13:
        /*0044*/ 	.byte	0x03, 0x19
        /*0046*/ 	.short	0x0010


	//----- nvinfo : EIATTR_PARAM_CBANK
	.align		4
        /*0048*/ 	.byte	0x04, 0x0a
        /*004a*/ 	.short	(.L_15 - .L_14)
	.align		4
.L_14:
        /*004c*/ 	.word	index@(.nv.constant0._Z9histogramPKiPi)
        /*0050*/ 	.short	0x0380
        /*0052*/ 	.short	0x0010


	//----- nvinfo : EIATTR_SW_WAR
	.align		4
.L_15:
        /*0054*/ 	.byte	0x04, 0x36
        /*0056*/ 	.short	(.L_17 - .L_16)
.L_16:
        /*0058*/ 	.word	0x00000008
.L_17:


//--------------------- .nv.callgraph             --------------------------
	.section	.nv.callgraph,"",@"SHT_CUDA_CALLGRAPH"
	.align	4
	.sectionentsize	8
	.align		4
        /*0000*/ 	.word	0x00000000
	.align		4
        /*0004*/ 	.word	0xffffffff
	.align		4
        /*0008*/ 	.word	0x00000000
	.align		4
        /*000c*/ 	.word	0xfffffffe
	.align		4
        /*0010*/ 	.word	0x00000000
	.align		4
        /*0014*/ 	.word	0xfffffffd
	.align		4
        /*0018*/ 	.word	0x00000000
	.align		4
        /*001c*/ 	.word	0xfffffffc


//--------------------- .text._Z9histogramPKiPi   --------------------------
	.section	.text._Z9histogramPKiPi,"ax",@progbits
	.align	128
        .global         _Z9histogramPKiPi
        .type           _Z9histogramPKiPi,@function
        .size           _Z9histogramPKiPi,(.L_x_1 - _Z9histogramPKiPi)
        .other          _Z9histogramPKiPi,@"STO_CUDA_ENTRY STV_DEFAULT"
_Z9histogramPKiPi:
.text._Z9histogramPKiPi:
[----:B------:R-:W-:Y:S01]  /*0000*/  LDC R1, c[0x0][0x37c] ;  /* 0x0000df00ff017b82 */ /* 0x000fe20000000800 */
[----:B------:R-:W0:Y:S07]  /*0010*/  S2R R8, SR_TID.X ;  /* 0x0000000000087919 */ /* 0x000e2e0000002100 */
[----:B------:R-:W1:Y:S01]  /*0020*/  S2UR UR5, SR_CgaCtaId ;  /* 0x00000000000579c3 */ /* 0x000e620000008800 */
[----:B------:R-:W-:Y:S01]  /*0030*/  UMOV UR4, 0x400 ;  /* 0x0000040000047882 */ /* 0x000fe20000000000 */
[----:B------:R-:W2:Y:S01]  /*0040*/  LDCU UR8, c[0x0][0x360] ;  /* 0x00006c00ff0877ac */ /* 0x000ea20008000800 */
[----:B------:R-:W2:Y:S01]  /*0050*/  S2R R5, SR_CTAID.X ;  /* 0x0000000000057919 */ /* 0x000ea20000002500 */
[----:B------:R-:W3:Y:S04]  /*0060*/  LDCU.64 UR6, c[0x0][0x358] ;  /* 0x00006b00ff0677ac */ /* 0x000ee80008000a00 */
[----:B------:R-:W4:Y:S01]  /*0070*/  LDC.64 R2, c[0x0][0x380] ;  /* 0x0000e000ff027b82 */ /* 0x000f220000000a00 */
[----:B-1----:R-:W-:-:S06]  /*0080*/  ULEA UR4, UR5, UR4, 0x18 ;  /* 0x0000000405047291 */ /* 0x002fcc000f8ec0ff */
[----:B0-----:R-:W-:Y:S01]  /*0090*/  LEA R0, R8, UR4, 0x2 ;  /* 0x0000000408007c11 */ /* 0x001fe2000f8e10ff */
[----:B--2---:R-:W-:-:S04]  /*00a0*/  IMAD R5, R5, UR8, R8 ;  /* 0x0000000805057c24 */ /* 0x004fc8000f8e0208 */
[----:B------:R-:W-:Y:S01]  /*00b0*/  STS [R0], RZ ;  /* 0x000000ff00007388 */ /* 0x000fe20000000800 */
[----:B----4-:R-:W-:Y:S01]  /*00c0*/  IMAD.WIDE.U32 R2, R5, 0x4, R2 ;  /* 0x0000000405027825 */ /* 0x010fe200078e0002 */
[----:B------:R-:W-:Y:S08]  /*00d0*/  BAR.SYNC.DEFER_BLOCKING 0x0 ;  /* 0x0000000000007b1d */ /* 0x000ff00000010000 */
[----:B------:R-:W0:Y:S01]  /*00e0*/  LDC.64 R4, c[0x0][0x388] ;  /* 0x0000e200ff047b82 */ /* 0x000e220000000a00 */
[----:B---3--:R-:W2:Y:S01]  /*00f0*/  LDG.E R2, desc[UR6][R2.64] ;  /* 0x0000000602027981 */ /* 0x008ea2000c1e1900 */
[----:B0-----:R-:W-:Y:S01]  /*0100*/  IMAD.WIDE.U32 R4, R8, 0x4, R4 ;  /* 0x0000000408047825 */ /* 0x001fe200078e0004 */
[----:B--2---:R-:W-:-:S05]  /*0110*/  LEA R6, R2, UR4, 0x2 ;  /* 0x0000000402067c11 */ /* 0x004fca000f8e10ff */
[----:B------:R-:W-:Y:S01]  /*0120*/  ATOMS.POPC.INC.32 RZ, [R6+URZ] ;  /* 0x0000000006ff7f8c */ /* 0x000fe2000d8000ff */
[----:B------:R-:W-:Y:S06]  /*0130*/  BAR.SYNC.DEFER_BLOCKING 0x0 ;  /* 0x0000000000007b1d */ /* 0x000fec0000010000 */
[----:B------:R-:W0:Y:S04]  /*0140*/  LDS R7, [R0] ;  /* 0x0000000000077984 */ /* 0x000e280000000800 */
[----:B0-----:R-:W-:Y:S01]  /*0150*/  REDG.E.ADD.STRONG.GPU desc[UR6][R4.64], R7 ;  /* 0x000000070400798e */ /* 0x001fe2000c12e106 */
[----:B------:R-:W-:Y:S05]  /*0160*/  EXIT ;  /* 0x000000000000794d */ /* 0x000fea0003800000 */
.L_x_0:
[----:B------:R-:W-:-:S00]  /*0170*/  BRA `(.L_x_0) ;  /* 0xfffffffc00fc7947 */ /* 0x000fc0000383ffff */
[----:B------:R-:W-:-:S00]  /*0180*/  NOP ;  /* 0x0000000000007918 */ /* 0x000fc00000000000 */
[----:B------:R-:W-:-:S00]  /*0190*/  NOP ;  /* 0x0000000000007918 */ /* 0x000fc00000000000 */
[----:B------:R-:W-:-:S00]  /*01a0*/  NOP ;  /* 0x0000000000007918 */ /* 0x000fc00000000000 */
[----:B------:R-:W-:-:S00]  /*01b0*/  NOP ;  /* 0x0000000000007918 */ /* 0x000fc00000000000 */
[----:B------:R-:W-:-:S00]  /*01c0*/  NOP ;  /* 0x0000000000007918 */ /* 0x000fc00000000000 */
[----:B------:R-:W-:-:S00]  /*01d0*/  NOP ;  /* 0x0000000000007918 */ /* 0x000fc00000000000 */
[----:B------:R-:W-:-:S00]  /*01e0*/  NOP ;  /* 0x0000000000007918 */ /* 0x000fc00000000000 */
[----:B------:R-:W-:-:S00]  /*01f0*/  NOP ;  /* 0x0000000000007918 */ /* 0x000fc00000000000 */
.L_x_1:


//--------------------- .nv.shared._Z9histogramPKiPi --------------------------
	.section	.nv.shared._Z9histogramPKiPi,"aw",@nobits
	.sectionflags	@""
	.align	16
	.zero		1024


//--------------------- .nv.shared.reserved.0     --------------------------
	.section	.nv.shared.reserved.0,"aw",@nobits
	.weak		__nv_reservedSMEM_offset_0_alias
	.size		__nv_reservedSMEM_offset_0_alias, 0, 64
	.other		__nv_reservedSMEM_offset_0_alias,@"STO_CUDA_RESERVED_SHARED STV_DEFAULT"
__nv_reservedSMEM_offset_0_alias:
	.zero		0
	.zero		64


//--------------------- .nv.constant0._Z9histogramPKiPi --------------------------
	.section	.nv.constant0._Z9histogramPKiPi,"a",@progbits
	.sectionflags	@""
	.align	4
.nv.constant0._Z9histogramPKiPi:
	.zero		912


//--------------------- SYMBOLS --------------------------

	.type		.nv.reservedSmem.offset0,@object
	.size		.nv.reservedSmem.offset0,0x4
	.type		.nv.reservedSmem.cap,@object
	.size		.nv.reservedSmem.cap,0x4
